//
// Generated by NVIDIA NVVM Compiler
//
// Compiler Build ID: CL-36424714
// Cuda compilation tools, release 13.0, V13.0.88
// Based on NVVM 20.0.0
//

.version 9.0
.target sm_100
.address_size 64

	// .globl	_Z16vector_prod_cudaiPdS_S_

.visible .entry _Z16vector_prod_cudaiPdS_S_(
	.param .u32 _Z16vector_prod_cudaiPdS_S__param_0,
	.param .u64 .ptr .align 1 _Z16vector_prod_cudaiPdS_S__param_1,
	.param .u64 .ptr .align 1 _Z16vector_prod_cudaiPdS_S__param_2,
	.param .u64 .ptr .align 1 _Z16vector_prod_cudaiPdS_S__param_3
)
{
	.reg .pred 	%p<2>;
	.reg .b32 	%r<5>;
	.reg .b64 	%rd<13>;
	.reg .b64 	%fd<4>;

	ld.param.s32 	%rd5, [_Z16vector_prod_cudaiPdS_S__param_0];
	ld.param.u64 	%rd2, [_Z16vector_prod_cudaiPdS_S__param_1];
	ld.param.u64 	%rd3, [_Z16vector_prod_cudaiPdS_S__param_2];
	ld.param.u64 	%rd4, [_Z16vector_prod_cudaiPdS_S__param_3];
	mov.u32 	%r1, %ctaid.x;
	mov.u32 	%r2, %ntid.x;
	mov.u32 	%r3, %tid.x;
	mad.lo.s32 	%r4, %r1, %r2, %r3;
	cvt.u64.u32 	%rd1, %r4;
	setp.ge.s64 	%p1, %rd1, %rd5;
	@%p1 bra 	$L__BB0_2;
	cvta.to.global.u64 	%rd6, %rd3;
	cvta.to.global.u64 	%rd7, %rd4;
	cvta.to.global.u64 	%rd8, %rd2;
	shl.b64 	%rd9, %rd1, 3;
	add.s64 	%rd10, %rd6, %rd9;
	ld.global.f64 	%fd1, [%rd10];
	add.s64 	%rd11, %rd7, %rd9;
	ld.global.f64 	%fd2, [%rd11];
	mul.f64 	%fd3, %fd1, %fd2;
	add.s64 	%rd12, %rd8, %rd9;
	st.global.f64 	[%rd12], %fd3;
$L__BB0_2:
	ret;

}


// ===== COMPILED SASS (sm_100) =====

	.target	sm_100

	.elftype	@"ET_EXEC"


//--------------------- .note.nv.tkinfo           --------------------------
	.section	.note.nv.tkinfo,"",@"SHT_NOTE"
	.sectionflags	@"SHF_NOTE_NV_TKINFO"
	.tkinfo
        /*0018*/ 	.word	0x00000002
        /*0030*/ 	.string	""
        /*0030*/ 	.string	"ptxas"
        /*0030*/ 	.string	"Cuda compilation tools, release 13.0, V13.0.88"
        /*0030*/ 	.string	"Build cuda_13.0.r13.0/compiler.36424714_0"
        /*0030*/ 	.string	"-arch sm_100 -m 64 "



//--------------------- .note.nv.cuinfo           --------------------------
	.section	.note.nv.cuinfo,"",@"SHT_NOTE"
	.sectionflags	@"SHF_NOTE_NV_CUINFO"
        /*0018*/ 	.short	0x0002
        /*001a*/ 	.short	0x0064
        /*001c*/ 	.short	0x0082
	.zero		2


//--------------------- .nv.info                  --------------------------
	.section	.nv.info,"",@"SHT_CUDA_INFO"
	.align	4


	//----- nvinfo : EIATTR_REGCOUNT
	.align		4
        /*0000*/ 	.byte	0x04, 0x2f
        /*0002*/ 	.short	(.L_1 - .L_0)
	.align		4
.L_0:
        /*0004*/ 	.word	index@(_Z16vector_prod_cudaiPdS_S_)
        /*0008*/ 	.word	0x0000000c


	//----- nvinfo : EIATTR_FRAME_SIZE
	.align		4
.L_1:
        /*000c*/ 	.byte	0x04, 0x11
        /*000e*/ 	.short	(.L_3 - .L_2)
	.align		4
.L_2:
        /*0010*/ 	.word	index@(_Z16vector_prod_cudaiPdS_S_)
        /*0014*/ 	.word	0x00000000


	//----- nvinfo : EIATTR_MIN_STACK_SIZE
	.align		4
.L_3:
        /*0018*/ 	.byte	0x04, 0x12
        /*001a*/ 	.short	(.L_5 - .L_4)
	.align		4
.L_4:
        /*001c*/ 	.word	index@(_Z16vector_prod_cudaiPdS_S_)
        /*0020*/ 	.word	0x00000000
.L_5:


//--------------------- .nv.compat                --------------------------
	.section	.nv.compat,"",@"SHT_CUDA_COMPAT_INFO"
	.align	4
        /*0000*/ 	.byte	0x02, 0x09, 0x00, 0x00, 0x02, 0x02, 0x01, 0x00, 0x02, 0x05, 0x05, 0x00, 0x03, 0x07, 0x01, 0x01
        /*0010*/ 	.byte	0x02, 0x03, 0x00, 0x00, 0x02, 0x06, 0x01, 0x00, 0x04, 0x0b, 0x08, 0x00, 0x01, 0x00, 0x00, 0x00
        /*0020*/ 	.byte	0x00, 0x00, 0x00, 0x00


//--------------------- .nv.info._Z16vector_prod_cudaiPdS_S_ --------------------------
	.section	.nv.info._Z16vector_prod_cudaiPdS_S_,"",@"SHT_CUDA_INFO"
	.sectionflags	@""
	.align	4


	//----- nvinfo : EIATTR_CUDA_API_VERSION
	.align		4
        /*0000*/ 	.byte	0x04, 0x37
        /*0002*/ 	.short	(.L_7 - .L_6)
.L_6:
        /*0004*/ 	.word	0x00000082


	//----- nvinfo : EIATTR_KPARAM_INFO
	.align		4
.L_7:
        /*0008*/ 	.byte	0x04, 0x17
        /*000a*/ 	.short	(.L_9 - .L_8)
.L_8:
        /*000c*/ 	.word	0x00000000
        /*0010*/ 	.short	0x0003
        /*0012*/ 	.short	0x0018
        /*0014*/ 	.byte	0x00, 0xf5, 0x21, 0x00


	//----- nvinfo : EIATTR_KPARAM_INFO
	.align		4
.L_9:
        /*0018*/ 	.byte	0x04, 0x17
        /*001a*/ 	.short	(.L_11 - .L_10)
.L_10:
        /*001c*/ 	.word	0x00000000
        /*0020*/ 	.short	0x0002
        /*0022*/ 	.short	0x0010
        /*0024*/ 	.byte	0x00, 0xf5, 0x21, 0x00


	//----- nvinfo : EIATTR_KPARAM_INFO
	.align		4
.L_11:
        /*0028*/ 	.byte	0x04, 0x17
        /*002a*/ 	.short	(.L_13 - .L_12)
.L_12:
        /*002c*/ 	.word	0x00000000
        /*0030*/ 	.short	0x0001
        /*0032*/ 	.short	0x0008
        /*0034*/ 	.byte	0x00, 0xf5, 0x21, 0x00


	//----- nvinfo : EIATTR_KPARAM_INFO
	.align		4
.L_13:
        /*0038*/ 	.byte	0x04, 0x17
        /*003a*/ 	.short	(.L_15 - .L_14)
.L_14:
        /*003c*/ 	.word	0x00000000
        /*0040*/ 	.short	0x0000
        /*0042*/ 	.short	0x0000
        /*0044*/ 	.byte	0x00, 0xf0, 0x11, 0x00


	//----- nvinfo : EIATTR_SPARSE_MMA_MASK
	.align		4
.L_15:
        /*0048*/ 	.byte	0x03, 0x50
        /*004a*/ 	.short	0x0000


	//----- nvinfo : EIATTR_MAXREG_COUNT
	.align		4
        /*004c*/ 	.byte	0x03, 0x1b
        /*004e*/ 	.short	0x00ff


	//----- nvinfo : EIATTR_MERCURY_ISA_VERSION
	.align		4
        /*0050*/ 	.byte	0x03, 0x5f
        /*0052*/ 	.short	0x0101


	//----- nvinfo : EIATTR_VRC_CTA_INIT_COUNT
	.align		4
        /*0054*/ 	.byte	0x02, 0x4a
	.zero		1
	.zero		1


	//----- nvinfo : EIATTR_EXIT_INSTR_OFFSETS
	.align		4
        /*0058*/ 	.byte	0x04, 0x1c
        /*005a*/ 	.short	(.L_17 - .L_16)


	//   ....[0]....
.L_16:
        /*005c*/ 	.word	0x00000090


	//   ....[1]....
        /*0060*/ 	.word	0x00000190


	//----- nvinfo : EIATTR_CBANK_PARAM_SIZE
	.align		4
.L_17:
        /*0064*/ 	.byte	0x03, 0x19
        /*0066*/ 	.short	0x0020


	//----- nvinfo : EIATTR_PARAM_CBANK
	.align		4
        /*0068*/ 	.byte	0x04, 0x0a
        /*006a*/ 	.short	(.L_19 - .L_18)
	.align		4
.L_18:
        /*006c*/ 	.word	index@(.nv.constant0._Z16vector_prod_cudaiPdS_S_)
        /*0070*/ 	.short	0x0380
        /*0072*/ 	.short	0x0020


	//----- nvinfo : EIATTR_SW_WAR
	.align		4
.L_19:
        /*0074*/ 	.byte	0x04, 0x36
        /*0076*/ 	.short	(.L_21 - .L_20)
.L_20:
        /*0078*/ 	.word	0x00000008
.L_21:


//--------------------- .nv.callgraph             --------------------------
	.section	.nv.callgraph,"",@"SHT_CUDA_CALLGRAPH"
	.align	4
	.sectionentsize	8
	.align		4
        /*0000*/ 	.word	0x00000000
	.align		4
        /*0004*/ 	.word	0xffffffff
	.align		4
        /*0008*/ 	.word	0x00000000
	.align		4
        /*000c*/ 	.word	0xfffffffe
	.align		4
        /*0010*/ 	.word	0x00000000
	.align		4
        /*0014*/ 	.word	0xfffffffd
	.align		4
        /*0018*/ 	.word	0x00000000
	.align		4
        /*001c*/ 	.word	0xfffffffc


//--------------------- .text._Z16vector_prod_cudaiPdS_S_ --------------------------
	.section	.text._Z16vector_prod_cudaiPdS_S_,"ax",@progbits
	.align	128
        .global         _Z16vector_prod_cudaiPdS_S_
        .type           _Z16vector_prod_cudaiPdS_S_,@function
        .size           _Z16vector_prod_cudaiPdS_S_,(.L_x_1 - _Z16vector_prod_cudaiPdS_S_)
        .other          _Z16vector_prod_cudaiPdS_S_,@"STO_CUDA_ENTRY STV_DEFAULT"
_Z16vector_prod_cudaiPdS_S_:
.text._Z16vector_prod_cudaiPdS_S_:
[----:B------:R-:W-:Y:S01]  /*0000*/  LDC R1, c[0x0][0x37c] ;  /* 0x0000df00ff017b82 */ /* 0x000fe20000000800 */
[----:B------:R-:W0:Y:S07]  /*0010*/  S2R R3, SR_TID.X ;  /* 0x0000000000037919 */ /* 0x000e2e0000002100 */
[----:B------:R-:W0:Y:S01]  /*0020*/  S2UR UR4, SR_CTAID.X ;  /* 0x00000000000479c3 */ /* 0x000e220000002500 */
[----:B------:R-:W1:Y:S07]  /*0030*/  LDCU UR5, c[0x0][0x380] ;  /* 0x00007000ff0577ac */ /* 0x000e6e0008000800 */
[----:B------:R-:W0:Y:S02]  /*0040*/  LDC R0, c[0x0][0x360] ;  /* 0x0000d800ff007b82 */ /* 0x000e240000000800 */
[----:B0-----:R-:W-:Y:S01]  /*0050*/  IMAD R0, R0, UR4, R3 ;  /* 0x0000000400007c24 */ /* 0x001fe2000f8e0203 */
[----:B-1----:R-:W-:-:S04]  /*0060*/  USHF.R.S32.HI UR4, URZ, 0x1f, UR5 ;  /* 0x0000001fff047899 */ /* 0x002fc80008011405 */
[----:B------:R-:W-:-:S04]  /*0070*/  ISETP.GE.U32.AND P0, PT, R0, UR5, PT ;  /* 0x0000000500007c0c */ /* 0x000fc8000bf06070 */
[----:B------:R-:W-:-:S13]  /*0080*/  ISETP.GE.AND.EX P0, PT, RZ, UR4, PT, P0 ;  /* 0x00000004ff007c0c */ /* 0x000fda000bf06300 */
[----:B------:R-:W-:Y:S05]  /*0090*/  @P0 EXIT ;  /* 0x000000000000094d */ /* 0x000fea0003800000 */
[----:B------:R-:W0:Y:S01]  /*00a0*/  LDCU.128 UR8, c[0x0][0x390] ;  /* 0x00007200ff0877ac */ /* 0x000e220008000c00 */
[----:B------:R-:W-:Y:S01]  /*00b0*/  IMAD.SHL.U32 R8, R0, 0x8, RZ ;  /* 0x0000000800087824 */ /* 0x000fe200078e00ff */
[----:B------:R-:W-:Y:S01]  /*00c0*/  SHF.R.U32.HI R0, RZ, 0x1d, R0 ;  /* 0x0000001dff007819 */ /* 0x000fe20000011600 */
[----:B------:R-:W1:Y:S01]  /*00d0*/  LDCU.64 UR4, c[0x0][0x358] ;  /* 0x00006b00ff0477ac */ /* 0x000e620008000a00 */
[----:B------:R-:W2:Y:S02]  /*00e0*/  LDCU.64 UR6, c[0x0][0x388] ;  /* 0x00007100ff0677ac */ /* 0x000ea40008000a00 */
[C---:B0-----:R-:W-:Y:S02]  /*00f0*/  IADD3 R4, P1, PT, R8.reuse, UR10, RZ ;  /* 0x0000000a08047c10 */ /* 0x041fe4000ff3e0ff */
[----:B------:R-:W-:Y:S02]  /*0100*/  IADD3 R6, P0, PT, R8, UR8, RZ ;  /* 0x0000000808067c10 */ /* 0x000fe4000ff1e0ff */
[----:B------:R-:W-:-:S02]  /*0110*/  IADD3.X R5, PT, PT, R0, UR11, RZ, P1, !PT ;  /* 0x0000000b00057c10 */ /* 0x000fc40008ffe4ff */
[----:B------:R-:W-:-:S04]  /*0120*/  IADD3.X R7, PT, PT, R0, UR9, RZ, P0, !PT ;  /* 0x0000000900077c10 */ /* 0x000fc800087fe4ff */
[----:B-1----:R-:W3:Y:S04]  /*0130*/  LDG.E.64 R4, desc[UR4][R4.64] ;  /* 0x0000000404047981 */ /* 0x002ee8000c1e1b00 */
[----:B------:R-:W3:Y:S01]  /*0140*/  LDG.E.64 R2, desc[UR4][R6.64] ;  /* 0x0000000406027981 */ /* 0x000ee2000c1e1b00 */
[----:B--2---:R-:W-:-:S04]  /*0150*/  IADD3 R8, P0, PT, R8, UR6, RZ ;  /* 0x0000000608087c10 */ /* 0x004fc8000ff1e0ff */
[----:B------:R-:W-:Y:S01]  /*0160*/  IADD3.X R9, PT, PT, R0, UR7, RZ, P0, !PT ;  /* 0x0000000700097c10 */ /* 0x000fe200087fe4ff */
[----:B---3--:R-:W-:-:S07]  /*0170*/  DMUL R2, R2, R4 ;  /* 0x0000000402027228 */ /* 0x008fce0000000000 */
[----:B------:R-:W-:Y:S01]  /*0180*/  STG.E.64 desc[UR4][R8.64], R2 ;  /* 0x0000000208007986 */ /* 0x000fe2000c101b04 */
[----:B------:R-:W-:Y:S05]  /*0190*/  EXIT ;  /* 0x000000000000794d */ /* 0x000fea0003800000 */
.L_x_0:
[----:B------:R-:W-:-:S00]  /*01a0*/  BRA `(.L_x_0) ;  /* 0xfffffffc00fc7947 */ /* 0x000fc0000383ffff */
[----:B------:R-:W-:-:S00]  /*01b0*/  NOP ;  /* 0x0000000000007918 */ /* 0x000fc00000000000 */
        /* <DEDUP_REMOVED lines=12> */
.L_x_1:


//--------------------- .nv.shared.reserved.0     --------------------------
	.section	.nv.shared.reserved.0,"aw",@nobits
	.weak		__nv_reservedSMEM_offset_0_alias
	.size		__nv_reservedSMEM_offset_0_alias, 0, 64
	.other		__nv_reservedSMEM_offset_0_alias,@"STO_CUDA_RESERVED_SHARED STV_DEFAULT"
__nv_reservedSMEM_offset_0_alias:
	.zero		0
	.zero		64


//--------------------- .nv.constant0._Z16vector_prod_cudaiPdS_S_ --------------------------
	.section	.nv.constant0._Z16vector_prod_cudaiPdS_S_,"a",@progbits
	.sectionflags	@""
	.align	4
.nv.constant0._Z16vector_prod_cudaiPdS_S_:
	.zero		928


//--------------------- SYMBOLS --------------------------

	.type		.nv.reservedSmem.offset0,@object
	.size		.nv.reservedSmem.offset0,0x4
